//
// Generated by NVIDIA NVVM Compiler
//
// Compiler Build ID: CL-36424714
// Cuda compilation tools, release 13.0, V13.0.88
// Based on NVVM 20.0.0
//

.version 9.0
.target sm_100
.address_size 64

	// .globl	_Z3sumPdS_i

.visible .entry _Z3sumPdS_i(
	.param .u64 .ptr .align 1 _Z3sumPdS_i_param_0,
	.param .u64 .ptr .align 1 _Z3sumPdS_i_param_1,
	.param .u32 _Z3sumPdS_i_param_2
)
{
	.reg .pred 	%p<3>;
	.reg .b32 	%r<20>;
	.reg .b64 	%rd<9>;
	.reg .b64 	%fd<5>;

	ld.param.u64 	%rd4, [_Z3sumPdS_i_param_0];
	ld.param.u64 	%rd3, [_Z3sumPdS_i_param_1];
	ld.param.u32 	%r17, [_Z3sumPdS_i_param_2];
	cvta.to.global.u64 	%rd1, %rd4;
	mov.u32 	%r1, %tid.x;
	mul.wide.u32 	%rd5, %r1, 8;
	add.s64 	%rd2, %rd1, %rd5;
	mov.b32 	%r19, 1;
	mov.b32 	%r18, 2;
$L__BB0_1:
	add.s32 	%r11, %r18, -1;
	and.b32  	%r12, %r11, %r1;
	setp.ne.s32 	%p1, %r12, 0;
	@%p1 bra 	$L__BB0_3;
	add.s32 	%r13, %r19, %r1;
	mul.wide.u32 	%rd6, %r13, 8;
	add.s64 	%rd7, %rd1, %rd6;
	ld.global.f64 	%fd1, [%rd7];
	ld.global.f64 	%fd2, [%rd2];
	add.f64 	%fd3, %fd1, %fd2;
	st.global.f64 	[%rd2], %fd3;
$L__BB0_3:
	shl.b32 	%r18, %r18, 1;
	shl.b32 	%r19, %r19, 1;
	shr.u32 	%r14, %r17, 31;
	add.s32 	%r15, %r17, %r14;
	shr.s32 	%r7, %r15, 1;
	add.s32 	%r16, %r17, 1;
	setp.gt.u32 	%p2, %r16, 2;
	mov.u32 	%r17, %r7;
	@%p2 bra 	$L__BB0_1;
	cvta.to.global.u64 	%rd8, %rd3;
	ld.global.f64 	%fd4, [%rd1];
	st.global.f64 	[%rd8], %fd4;
	ret;

}


// ===== COMPILED SASS (sm_100) =====

	.target	sm_100

	.elftype	@"ET_EXEC"


//--------------------- .note.nv.tkinfo           --------------------------
	.section	.note.nv.tkinfo,"",@"SHT_NOTE"
	.sectionflags	@"SHF_NOTE_NV_TKINFO"
	.tkinfo
        /*0018*/ 	.word	0x00000002
        /*0030*/ 	.string	""
        /*0030*/ 	.string	"ptxas"
        /*0030*/ 	.string	"Cuda compilation tools, release 13.0, V13.0.88"
        /*0030*/ 	.string	"Build cuda_13.0.r13.0/compiler.36424714_0"
        /*0030*/ 	.string	"-arch sm_100 -m 64 "



//--------------------- .note.nv.cuinfo           --------------------------
	.section	.note.nv.cuinfo,"",@"SHT_NOTE"
	.sectionflags	@"SHF_NOTE_NV_CUINFO"
        /*0018*/ 	.short	0x0002
        /*001a*/ 	.short	0x0064
        /*001c*/ 	.short	0x0082
	.zero		2


//--------------------- .nv.info                  --------------------------
	.section	.nv.info,"",@"SHT_CUDA_INFO"
	.align	4


	//----- nvinfo : EIATTR_REGCOUNT
	.align		4
        /*0000*/ 	.byte	0x04, 0x2f
        /*0002*/ 	.short	(.L_1 - .L_0)
	.align		4
.L_0:
        /*0004*/ 	.word	index@(_Z3sumPdS_i)
        /*0008*/ 	.word	0x0000000c


	//----- nvinfo : EIATTR_FRAME_SIZE
	.align		4
.L_1:
        /*000c*/ 	.byte	0x04, 0x11
        /*000e*/ 	.short	(.L_3 - .L_2)
	.align		4
.L_2:
        /*0010*/ 	.word	index@(_Z3sumPdS_i)
        /*0014*/ 	.word	0x00000000


	//----- nvinfo : EIATTR_MIN_STACK_SIZE
	.align		4
.L_3:
        /*0018*/ 	.byte	0x04, 0x12
        /*001a*/ 	.short	(.L_5 - .L_4)
	.align		4
.L_4:
        /*001c*/ 	.word	index@(_Z3sumPdS_i)
        /*0020*/ 	.word	0x00000000
.L_5:


//--------------------- .nv.compat                --------------------------
	.section	.nv.compat,"",@"SHT_CUDA_COMPAT_INFO"
	.align	4
        /*0000*/ 	.byte	0x02, 0x09, 0x00, 0x00, 0x02, 0x02, 0x01, 0x00, 0x02, 0x05, 0x05, 0x00, 0x03, 0x07, 0x01, 0x01
        /*0010*/ 	.byte	0x02, 0x03, 0x00, 0x00, 0x02, 0x06, 0x01, 0x00, 0x04, 0x0b, 0x08, 0x00, 0x01, 0x00, 0x00, 0x00
        /*0020*/ 	.byte	0x00, 0x00, 0x00, 0x00


//--------------------- .nv.info._Z3sumPdS_i      --------------------------
	.section	.nv.info._Z3sumPdS_i,"",@"SHT_CUDA_INFO"
	.sectionflags	@""
	.align	4


	//----- nvinfo : EIATTR_CUDA_API_VERSION
	.align		4
        /*0000*/ 	.byte	0x04, 0x37
        /*0002*/ 	.short	(.L_7 - .L_6)
.L_6:
        /*0004*/ 	.word	0x00000082


	//----- nvinfo : EIATTR_KPARAM_INFO
	.align		4
.L_7:
        /*0008*/ 	.byte	0x04, 0x17
        /*000a*/ 	.short	(.L_9 - .L_8)
.L_8:
        /*000c*/ 	.word	0x00000000
        /*0010*/ 	.short	0x0002
        /*0012*/ 	.short	0x0010
        /*0014*/ 	.byte	0x00, 0xf0, 0x11, 0x00


	//----- nvinfo : EIATTR_KPARAM_INFO
	.align		4
.L_9:
        /*0018*/ 	.byte	0x04, 0x17
        /*001a*/ 	.short	(.L_11 - .L_10)
.L_10:
        /*001c*/ 	.word	0x00000000
        /*0020*/ 	.short	0x0001
        /*0022*/ 	.short	0x0008
        /*0024*/ 	.byte	0x00, 0xf5, 0x21, 0x00


	//----- nvinfo : EIATTR_KPARAM_INFO
	.align		4
.L_11:
        /*0028*/ 	.byte	0x04, 0x17
        /*002a*/ 	.short	(.L_13 - .L_12)
.L_12:
        /*002c*/ 	.word	0x00000000
        /*0030*/ 	.short	0x0000
        /*0032*/ 	.short	0x0000
        /*0034*/ 	.byte	0x00, 0xf5, 0x21, 0x00


	//----- nvinfo : EIATTR_SPARSE_MMA_MASK
	.align		4
.L_13:
        /*0038*/ 	.byte	0x03, 0x50
        /*003a*/ 	.short	0x0000


	//----- nvinfo : EIATTR_MAXREG_COUNT
	.align		4
        /*003c*/ 	.byte	0x03, 0x1b
        /*003e*/ 	.short	0x00ff


	//----- nvinfo : EIATTR_MERCURY_ISA_VERSION
	.align		4
        /*0040*/ 	.byte	0x03, 0x5f
        /*0042*/ 	.short	0x0101


	//----- nvinfo : EIATTR_VRC_CTA_INIT_COUNT
	.align		4
        /*0044*/ 	.byte	0x02, 0x4a
	.zero		1
	.zero		1


	//----- nvinfo : EIATTR_EXIT_INSTR_OFFSETS
	.align		4
        /*0048*/ 	.byte	0x04, 0x1c
        /*004a*/ 	.short	(.L_15 - .L_14)


	//   ....[0]....
.L_14:
        /*004c*/ 	.word	0x000001c0


	//----- nvinfo : EIATTR_CBANK_PARAM_SIZE
	.align		4
.L_15:
        /*0050*/ 	.byte	0x03, 0x19
        /*0052*/ 	.short	0x0014


	//----- nvinfo : EIATTR_PARAM_CBANK
	.align		4
        /*0054*/ 	.byte	0x04, 0x0a
        /*0056*/ 	.short	(.L_17 - .L_16)
	.align		4
.L_16:
        /*0058*/ 	.word	index@(.nv.constant0._Z3sumPdS_i)
        /*005c*/ 	.short	0x0380
        /*005e*/ 	.short	0x0014


	//----- nvinfo : EIATTR_SW_WAR
	.align		4
.L_17:
        /*0060*/ 	.byte	0x04, 0x36
        /*0062*/ 	.short	(.L_19 - .L_18)
.L_18:
        /*0064*/ 	.word	0x00000008
.L_19:


//--------------------- .nv.callgraph             --------------------------
	.section	.nv.callgraph,"",@"SHT_CUDA_CALLGRAPH"
	.align	4
	.sectionentsize	8
	.align		4
        /*0000*/ 	.word	0x00000000
	.align		4
        /*0004*/ 	.word	0xffffffff
	.align		4
        /*0008*/ 	.word	0x00000000
	.align		4
        /*000c*/ 	.word	0xfffffffe
	.align		4
        /*0010*/ 	.word	0x00000000
	.align		4
        /*0014*/ 	.word	0xfffffffd
	.align		4
        /*0018*/ 	.word	0x00000000
	.align		4
        /*001c*/ 	.word	0xfffffffc


//--------------------- .text._Z3sumPdS_i         --------------------------
	.section	.text._Z3sumPdS_i,"ax",@progbits
	.align	128
        .global         _Z3sumPdS_i
        .type           _Z3sumPdS_i,@function
        .size           _Z3sumPdS_i,(.L_x_2 - _Z3sumPdS_i)
        .other          _Z3sumPdS_i,@"STO_CUDA_ENTRY STV_DEFAULT"
_Z3sumPdS_i:
.text._Z3sumPdS_i:
[----:B------:R-:W-:Y:S01]  /*0000*/  LDC R1, c[0x0][0x37c] ;  /* 0x0000df00ff017b82 */ /* 0x000fe20000000800 */
[----:B------:R-:W0:Y:S07]  /*0010*/  S2R R9, SR_TID.X ;  /* 0x0000000000097919 */ /* 0x000e2e0000002100 */
[----:B------:R-:W0:Y:S01]  /*0020*/  LDC.64 R2, c[0x0][0x380] ;  /* 0x0000e000ff027b82 */ /* 0x000e220000000a00 */
[----:B------:R-:W1:Y:S01]  /*0030*/  LDCU.64 UR10, c[0x0][0x358] ;  /* 0x00006b00ff0a77ac */ /* 0x000e620008000a00 */
[----:B------:R-:W2:Y:S01]  /*0040*/  LDCU UR4, c[0x0][0x390] ;  /* 0x00007200ff0477ac */ /* 0x000ea20008000800 */
[----:B------:R-:W-:Y:S01]  /*0050*/  UMOV UR7, 0x1 ;  /* 0x0000000100077882 */ /* 0x000fe20000000000 */
[----:B------:R-:W-:Y:S01]  /*0060*/  UMOV UR8, 0x2 ;  /* 0x0000000200087882 */ /* 0x000fe20000000000 */
[----:B012---:R-:W-:-:S07]  /*0070*/  IMAD.WIDE.U32 R2, R9, 0x8, R2 ;  /* 0x0000000809027825 */ /* 0x007fce00078e0002 */
.L_x_0:
[----:B------:R-:W-:-:S06]  /*0080*/  UIADD3 UR5, UPT, UPT, UR8, -0x1, URZ ;  /* 0xffffffff08057890 */ /* 0x000fcc000fffe0ff */
[----:B------:R-:W-:-:S13]  /*0090*/  LOP3.LUT P0, RZ, R9, UR5, RZ, 0xc0, !PT ;  /* 0x0000000509ff7c12 */ /* 0x000fda000f80c0ff */
[----:B0-----:R-:W0:Y:S01]  /*00a0*/  @!P0 LDC.64 R4, c[0x0][0x380] ;  /* 0x0000e000ff048b82 */ /* 0x001e220000000a00 */
[----:B------:R-:W-:-:S05]  /*00b0*/  @!P0 IADD3 R7, PT, PT, R9, UR7, RZ ;  /* 0x0000000709078c10 */ /* 0x000fca000fffe0ff */
[----:B0-----:R-:W-:Y:S02]  /*00c0*/  @!P0 IMAD.WIDE.U32 R4, R7, 0x8, R4 ;  /* 0x0000000807048825 */ /* 0x001fe400078e0004 */
[----:B------:R-:W2:Y:S04]  /*00d0*/  @!P0 LDG.E.64 R6, desc[UR10][R2.64] ;  /* 0x0000000a02068981 */ /* 0x000ea8000c1e1b00 */
[----:B------:R-:W2:Y:S01]  /*00e0*/  @!P0 LDG.E.64 R4, desc[UR10][R4.64] ;  /* 0x0000000a04048981 */ /* 0x000ea2000c1e1b00 */
[----:B------:R-:W-:Y:S02]  /*00f0*/  UIADD3 UR6, UPT, UPT, UR4, 0x1, URZ ;  /* 0x0000000104067890 */ /* 0x000fe4000fffe0ff */
[----:B------:R-:W-:Y:S02]  /*0100*/  ULEA.HI UR5, UR4, UR4, URZ, 0x1 ;  /* 0x0000000404057291 */ /* 0x000fe4000f8f08ff */
[----:B------:R-:W-:-:S02]  /*0110*/  UISETP.GT.U32.AND UP0, UPT, UR6, 0x2, UPT ;  /* 0x000000020600788c */ /* 0x000fc4000bf04070 */
[----:B------:R-:W-:Y:S02]  /*0120*/  USHF.L.U32 UR8, UR8, 0x1, URZ ;  /* 0x0000000108087899 */ /* 0x000fe400080006ff */
[----:B------:R-:W-:Y:S02]  /*0130*/  USHF.R.S32.HI UR4, URZ, 0x1, UR5 ;  /* 0x00000001ff047899 */ /* 0x000fe40008011405 */
[----:B------:R-:W-:Y:S01]  /*0140*/  USHF.L.U32 UR7, UR7, 0x1, URZ ;  /* 0x0000000107077899 */ /* 0x000fe200080006ff */
[----:B--2---:R-:W-:-:S07]  /*0150*/  @!P0 DADD R6, R4, R6 ;  /* 0x0000000004068229 */ /* 0x004fce0000000006 */
[----:B------:R0:W-:Y:S01]  /*0160*/  @!P0 STG.E.64 desc[UR10][R2.64], R6 ;  /* 0x0000000602008986 */ /* 0x0001e2000c101b0a */
[----:B------:R-:W-:Y:S05]  /*0170*/  BRA.U UP0, `(.L_x_0) ;  /* 0xfffffffd00c07547 */ /* 0x000fea000b83ffff */
[----:B0-----:R-:W0:Y:S02]  /*0180*/  LDC.64 R2, c[0x0][0x380] ;  /* 0x0000e000ff027b82 */ /* 0x001e240000000a00 */
[----:B0-----:R-:W2:Y:S06]  /*0190*/  LDG.E.64 R2, desc[UR10][R2.64] ;  /* 0x0000000a02027981 */ /* 0x001eac000c1e1b00 */
[----:B------:R-:W2:Y:S02]  /*01a0*/  LDC.64 R4, c[0x0][0x388] ;  /* 0x0000e200ff047b82 */ /* 0x000ea40000000a00 */
[----:B--2---:R-:W-:Y:S01]  /*01b0*/  STG.E.64 desc[UR10][R4.64], R2 ;  /* 0x0000000204007986 */ /* 0x004fe2000c101b0a */
[----:B------:R-:W-:Y:S05]  /*01c0*/  EXIT ;  /* 0x000000000000794d */ /* 0x000fea0003800000 */
.L_x_1:
[----:B------:R-:W-:-:S00]  /*01d0*/  BRA `(.L_x_1) ;  /* 0xfffffffc00fc7947 */ /* 0x000fc0000383ffff */
[----:B------:R-:W-:-:S00]  /*01e0*/  NOP ;  /* 0x0000000000007918 */ /* 0x000fc00000000000 */
        /* <DEDUP_REMOVED lines=9> */
.L_x_2:


//--------------------- .nv.shared.reserved.0     --------------------------
	.section	.nv.shared.reserved.0,"aw",@nobits
	.weak		__nv_reservedSMEM_offset_0_alias
	.size		__nv_reservedSMEM_offset_0_alias, 0, 64
	.other		__nv_reservedSMEM_offset_0_alias,@"STO_CUDA_RESERVED_SHARED STV_DEFAULT"
__nv_reservedSMEM_offset_0_alias:
	.zero		0
	.zero		64


//--------------------- .nv.constant0._Z3sumPdS_i --------------------------
	.section	.nv.constant0._Z3sumPdS_i,"a",@progbits
	.sectionflags	@""
	.align	4
.nv.constant0._Z3sumPdS_i:
	.zero		916


//--------------------- SYMBOLS --------------------------

	.type		.nv.reservedSmem.offset0,@object
	.size		.nv.reservedSmem.offset0,0x4
